	.headerflags	@"EF_CUDA_TEXMODE_UNIFIED EF_CUDA_64BIT_ADDRESS EF_CUDA_ACCELERATORS EF_CUDA_SM90 EF_CUDA_VIRTUAL_SM(EF_CUDA_SM90)"
	.elftype	@"ET_EXEC"


//--------------------- .nv.info                  --------------------------
	.section	.nv.info,"",@"SHT_CUDA_INFO"
	.align	4


	//----- nvinfo : EIATTR_REGCOUNT
	.align		4
        /*0000*/ 	.byte	0x04, 0x2f
        /*0002*/ 	.short	(.L_1 - .L_0)
	.align		4
.L_0:
        /*0004*/ 	.word	index@(triton_poi_fused_max_pool2d_with_indices_11)
        /*0008*/ 	.word	0x00000010


	//----- nvinfo : EIATTR_MIN_STACK_SIZE
	.align		4
.L_1:
        /*000c*/ 	.byte	0x04, 0x12
        /*000e*/ 	.short	(.L_3 - .L_2)
	.align		4
.L_2:
        /*0010*/ 	.word	index@(triton_poi_fused_max_pool2d_with_indices_11)
        /*0014*/ 	.word	0x00000000


	//----- nvinfo : EIATTR_FRAME_SIZE
	.align		4
.L_3:
        /*0018*/ 	.byte	0x04, 0x11
        /*001a*/ 	.short	(.L_5 - .L_4)
	.align		4
.L_4:
        /*001c*/ 	.word	index@(triton_poi_fused_max_pool2d_with_indices_11)
        /*0020*/ 	.word	0x00000000


	//----- nvinfo : EIATTR_MIN_STACK_SIZE
	.align		4
.L_5:
        /*0024*/ 	.byte	0x04, 0x12
        /*0026*/ 	.short	(.L_7 - .L_6)
	.align		4
.L_6:
        /*0028*/ 	.word	index@(triton_poi_fused_max_pool2d_with_indices_11)
        /*002c*/ 	.word	0x00000000
.L_7:


//--------------------- .nv.info.triton_poi_fused_max_pool2d_with_indices_11 --------------------------
	.section	.nv.info.triton_poi_fused_max_pool2d_with_indices_11,"",@"SHT_CUDA_INFO"
	.sectionflags	@""
	.align	4


	//----- nvinfo : EIATTR_CUDA_API_VERSION
	.align		4
        /*0000*/ 	.byte	0x04, 0x37
        /*0002*/ 	.short	(.L_9 - .L_8)
.L_8:
        /*0004*/ 	.word	0x0000007c


	//----- nvinfo : EIATTR_KPARAM_INFO
	.align		4
.L_9:
        /*0008*/ 	.byte	0x04, 0x17
        /*000a*/ 	.short	(.L_11 - .L_10)
.L_10:
        /*000c*/ 	.word	0x00000000
        /*0010*/ 	.short	0x0003
        /*0012*/ 	.short	0x0018
        /*0014*/ 	.byte	0x00, 0xf0, 0x11, 0x00


	//----- nvinfo : EIATTR_KPARAM_INFO
	.align		4
.L_11:
        /*0018*/ 	.byte	0x04, 0x17
        /*001a*/ 	.short	(.L_13 - .L_12)
.L_12:
        /*001c*/ 	.word	0x00000000
        /*0020*/ 	.short	0x0002
        /*0022*/ 	.short	0x0010
        /*0024*/ 	.byte	0x00, 0xf4, 0x21, 0x00


	//----- nvinfo : EIATTR_KPARAM_INFO
	.align		4
.L_13:
        /*0028*/ 	.byte	0x04, 0x17
        /*002a*/ 	.short	(.L_15 - .L_14)
.L_14:
        /*002c*/ 	.word	0x00000000
        /*0030*/ 	.short	0x0001
        /*0032*/ 	.short	0x0008
        /*0034*/ 	.byte	0x00, 0xf4, 0x21, 0x00


	//----- nvinfo : EIATTR_KPARAM_INFO
	.align		4
.L_15:
        /*0038*/ 	.byte	0x04, 0x17
        /*003a*/ 	.short	(.L_17 - .L_16)
.L_16:
        /*003c*/ 	.word	0x00000000
        /*0040*/ 	.short	0x0000
        /*0042*/ 	.short	0x0000
        /*0044*/ 	.byte	0x00, 0xf4, 0x21, 0x00


	//----- nvinfo : EIATTR_SPARSE_MMA_MASK
	.align		4
.L_17:
        /*0048*/ 	.byte	0x03, 0x50
        /*004a*/ 	.short	0x0000


	//----- nvinfo : EIATTR_MAXREG_COUNT
	.align		4
        /*004c*/ 	.byte	0x03, 0x1b
        /*004e*/ 	.short	0x00ff


	//----- nvinfo : EIATTR_EXIT_INSTR_OFFSETS
	.align		4
        /*0050*/ 	.byte	0x04, 0x1c
        /*0052*/ 	.short	(.L_19 - .L_18)


	//   ....[0]....
.L_18:
        /*0054*/ 	.word	0x00000410


	//----- nvinfo : EIATTR_REQNTID
	.align		4
.L_19:
        /*0058*/ 	.byte	0x04, 0x10
        /*005a*/ 	.short	(.L_21 - .L_20)
.L_20:
        /*005c*/ 	.word	0x00000100
        /*0060*/ 	.word	0x00000001
        /*0064*/ 	.word	0x00000001


	//----- nvinfo : EIATTR_CBANK_PARAM_SIZE
	.align		4
.L_21:
        /*0068*/ 	.byte	0x03, 0x19
        /*006a*/ 	.short	0x001c


	//----- nvinfo : EIATTR_PARAM_CBANK
	.align		4
        /*006c*/ 	.byte	0x04, 0x0a
        /*006e*/ 	.short	(.L_23 - .L_22)
	.align		4
.L_22:
        /*0070*/ 	.word	index@(.nv.constant0.triton_poi_fused_max_pool2d_with_indices_11)
        /*0074*/ 	.short	0x0210
        /*0076*/ 	.short	0x001c


	//----- nvinfo : EIATTR_SW_WAR
	.align		4
.L_23:
        /*0078*/ 	.byte	0x04, 0x36
        /*007a*/ 	.short	(.L_25 - .L_24)
.L_24:
        /*007c*/ 	.word	0x00000008
.L_25:


//--------------------- .nv.callgraph             --------------------------
	.section	.nv.callgraph,"",@"SHT_CUDA_CALLGRAPH"
	.align	4
	.sectionentsize	8
	.align		4
        /*0000*/ 	.word	0x00000000
	.align		4
        /*0004*/ 	.word	0xffffffff
	.align		4
        /*0008*/ 	.word	0x00000000
	.align		4
        /*000c*/ 	.word	0xfffffffe
	.align		4
        /*0010*/ 	.word	0x00000000
	.align		4
        /*0014*/ 	.word	0xfffffffd
	.align		4
        /*0018*/ 	.word	0x00000000
	.align		4
        /*001c*/ 	.word	0xfffffffc


//--------------------- .text.triton_poi_fused_max_pool2d_with_indices_11 --------------------------
	.section	.text.triton_poi_fused_max_pool2d_with_indices_11,"ax",@progbits
	.align	128
        .global         triton_poi_fused_max_pool2d_with_indices_11
        .type           triton_poi_fused_max_pool2d_with_indices_11,@function
        .size           triton_poi_fused_max_pool2d_with_indices_11,(.L_x_1 - triton_poi_fused_max_pool2d_with_indices_11)
        .other          triton_poi_fused_max_pool2d_with_indices_11,@"STO_CUDA_ENTRY STV_DEFAULT"
triton_poi_fused_max_pool2d_with_indices_11:
.text.triton_poi_fused_max_pool2d_with_indices_11:
[----:B------:R-:W-:Y:S01]  /*0000*/  LDC R1, c[0x0][0x28] ;  /* 0x00000a00ff017b82 */ /* 0x000fe20000000800 */
[----:B------:R-:W1:Y:S01]  /*0010*/  S2R R0, SR_TID.X ;  /* 0x0000000000007919 */ /* 0x000e620000002100 */
[----:B------:R-:W-:Y:S01]  /*0020*/  ULDC.64 UR4, c[0x0][0x208] ;  /* 0x0000820000047ab9 */ /* 0x000fe20000000a00 */
[----:B------:R-:W-:Y:S01]  /*0030*/  ULDC.64 UR6, c[0x0][0x220] ;  /* 0x0000880000067ab9 */ /* 0x000fe20000000a00 */
[----:B------:R-:W2:Y:S01]  /*0040*/  S2R R3, SR_CTAID.X ;  /* 0x0000000000037919 */ /* 0x000ea20000002500 */
[----:B-1----:R-:W-:Y:S01]  /*0050*/  IMAD.SHL.U32 R0, R0, 0x2, RZ ;  /* 0x0000000200007824 */ /* 0x002fe200078e00ff */
[----:B--2---:R-:W-:-:S04]  /*0060*/  SHF.R.S32.HI R5, RZ, 0x16, R3 ;  /* 0x00000016ff057819 */ /* 0x004fc80000011403 */
[----:B------:R-:W-:Y:S02]  /*0070*/  LOP3.LUT R0, R0, 0x1fe, RZ, 0xc0, !PT ;  /* 0x000001fe00007812 */ /* 0x000fe400078ec0ff */
[----:B------:R-:W-:-:S03]  /*0080*/  SGXT R5, R5, 0x1 ;  /* 0x000000010505781a */ /* 0x000fc60000000200 */
[----:B------:R-:W-:-:S05]  /*0090*/  IMAD R0, R3, 0x200, R0 ;  /* 0x0000020003007824 */ /* 0x000fca00078e0200 */
[----:B------:R-:W-:Y:S02]  /*00a0*/  SHF.R.S32.HI R3, RZ, 0x1f, R0 ;  /* 0x0000001fff037819 */ /* 0x000fe40000011400 */
[-C--:B------:R-:W-:Y:S02]  /*00b0*/  LEA.HI R6, R5, R0.reuse, RZ, 0xb ;  /* 0x0000000005067211 */ /* 0x080fe400078f58ff */
[----:B------:R-:W-:Y:S02]  /*00c0*/  LEA.HI R4, R3, R0, RZ, 0x6 ;  /* 0x0000000003047211 */ /* 0x000fe400078f30ff */
[----:B------:R-:W1:Y:S01]  /*00d0*/  LDC.64 R2, c[0x0][0x210] ;  /* 0x00008400ff027b82 */ /* 0x000e620000000a00 */
[----:B------:R-:W-:Y:S01]  /*00e0*/  IMAD.SHL.U32 R7, R6, 0x4, RZ ;  /* 0x0000000406077824 */ /* 0x000fe200078e00ff */
[----:B------:R-:W-:-:S04]  /*00f0*/  SHF.R.S32.HI R5, RZ, 0x6, R4 ;  /* 0x00000006ff057819 */ /* 0x000fc80000011404 */
[----:B------:R-:W-:Y:S02]  /*0100*/  LEA.HI R6, R5, R5, RZ, 0x5 ;  /* 0x0000000505067211 */ /* 0x000fe400078f28ff */
[----:B------:R-:W-:Y:S02]  /*0110*/  LOP3.LUT R8, R7, 0xffffe000, RZ, 0xc0, !PT ;  /* 0xffffe00007087812 */ /* 0x000fe400078ec0ff */
[----:B------:R-:W-:Y:S02]  /*0120*/  LOP3.LUT R7, R4, 0xffffffc0, RZ, 0xc0, !PT ;  /* 0xffffffc004077812 */ /* 0x000fe400078ec0ff */
[----:B------:R-:W-:Y:S02]  /*0130*/  LOP3.LUT R6, R6, 0x1ffffe0, RZ, 0xc0, !PT ;  /* 0x01ffffe006067812 */ /* 0x000fe400078ec0ff */
[----:B------:R-:W-:-:S03]  /*0140*/  IADD3 R7, R8, R0, -R7 ;  /* 0x0000000008077210 */ /* 0x000fc60007ffe807 */
[----:B------:R-:W-:-:S04]  /*0150*/  IMAD.IADD R6, R5, 0x1, -R6 ;  /* 0x0000000105067824 */ /* 0x000fc800078e0a06 */
[----:B------:R-:W-:-:S04]  /*0160*/  IMAD R11, R6, 0x80, R7 ;  /* 0x00000080060b7824 */ /* 0x000fc800078e0207 */
[C---:B------:R-:W-:Y:S02]  /*0170*/  VIADD R9, R11.reuse, 0x40 ;  /* 0x000000400b097836 */ /* 0x040fe40000000000 */
[----:B-1----:R-:W-:-:S04]  /*0180*/  IMAD.WIDE R6, R11, 0x4, R2 ;  /* 0x000000040b067825 */ /* 0x002fc800078e0202 */
[--C-:B------:R-:W-:Y:S02]  /*0190*/  IMAD.WIDE R8, R9, 0x4, R2.reuse ;  /* 0x0000000409087825 */ /* 0x100fe400078e0202 */
[----:B------:R-:W2:Y:S02]  /*01a0*/  LDG.E.64 R6, desc[UR4][R6.64] ;  /* 0x0000000406067981 */ /* 0x000ea4000c1e1b00 */
[----:B------:R-:W-:Y:S02]  /*01b0*/  VIADD R5, R11, 0x1000 ;  /* 0x000010000b057836 */ /* 0x000fe40000000000 */
[----:B------:R1:W2:Y:S02]  /*01c0*/  LDG.E.64 R12, desc[UR4][R8.64] ;  /* 0x00000004080c7981 */ /* 0x0002a4000c1e1b00 */
[----:B------:R-:W-:-:S04]  /*01d0*/  IMAD.WIDE R4, R5, 0x4, R2 ;  /* 0x0000000405047825 */ /* 0x000fc800078e0202 */
[----:B------:R-:W-:Y:S02]  /*01e0*/  VIADD R11, R11, 0x1040 ;  /* 0x000010400b0b7836 */ /* 0x000fe40000000000 */
[----:B------:R-:W3:Y:S02]  /*01f0*/  LDG.E.64 R4, desc[UR4][R4.64] ;  /* 0x0000000404047981 */ /* 0x000ee4000c1e1b00 */
[----:B------:R-:W-:Y:S01]  /*0200*/  IMAD.WIDE R2, R11, 0x4, R2 ;  /* 0x000000040b027825 */ /* 0x000fe200078e0202 */
[----:B-1----:R-:W1:Y:S05]  /*0210*/  LDC.64 R8, c[0x0][0x218] ;  /* 0x00008600ff087b82 */ /* 0x002e6a0000000a00 */
[----:B------:R-:W4:Y:S01]  /*0220*/  LDG.E.64 R2, desc[UR4][R2.64] ;  /* 0x0000000402027981 */ /* 0x000f22000c1e1b00 */
[----:B--2---:R-:W-:-:S02]  /*0230*/  FSETP.GT.AND P4, PT, R13, R7, PT ;  /* 0x000000070d00720b */ /* 0x004fc40003f84000 */
[----:B------:R-:W-:Y:S02]  /*0240*/  FSETP.GT.AND P3, PT, R12, R6, PT ;  /* 0x000000060c00720b */ /* 0x000fe40003f64000 */
[----:B------:R-:W-:Y:S02]  /*0250*/  FSETP.NAN.AND P0, PT, R13, R13, PT ;  /* 0x0000000d0d00720b */ /* 0x000fe40003f08000 */
[----:B---3--:R-:W-:Y:S02]  /*0260*/  FSETP.NAN.AND P6, PT, R5, R5, PT ;  /* 0x000000050500720b */ /* 0x008fe40003fc8000 */
[----:B------:R-:W-:Y:S02]  /*0270*/  FSETP.NAN.AND P5, PT, R4, R4, PT ;  /* 0x000000040400720b */ /* 0x000fe40003fa8000 */
[----:B------:R-:W-:-:S03]  /*0280*/  FSETP.NAN.AND P1, PT, R12, R12, PT ;  /* 0x0000000c0c00720b */ /* 0x000fc60003f28000 */
[----:B------:R-:W-:Y:S02]  /*0290*/  @!P4 SEL R13, R13, R7, P0 ;  /* 0x000000070d0dc207 */ /* 0x000fe40000000000 */
[----:B------:R-:W-:Y:S02]  /*02a0*/  @!P3 SEL R12, R12, R6, P1 ;  /* 0x000000060c0cb207 */ /* 0x000fe40000800000 */
[----:B------:R-:W-:Y:S02]  /*02b0*/  FSETP.GEU.AND P0, PT, R13, R5, PT ;  /* 0x000000050d00720b */ /* 0x000fe40003f0e000 */
[----:B----4-:R-:W-:Y:S02]  /*02c0*/  FSETP.NAN.AND P1, PT, R2, R2, PT ;  /* 0x000000020200720b */ /* 0x010fe40003f28000 */
[----:B------:R-:W-:Y:S02]  /*02d0*/  FSETP.GEU.AND P2, PT, R12, R4, PT ;  /* 0x000000040c00720b */ /* 0x000fe40003f4e000 */
[----:B------:R-:W-:-:S02]  /*02e0*/  @!P6 SEL R5, R5, R13, !P0 ;  /* 0x0000000d0505e207 */ /* 0x000fc40004000000 */
[----:B------:R-:W-:Y:S02]  /*02f0*/  FSETP.NAN.AND P6, PT, R3, R3, PT ;  /* 0x000000030300720b */ /* 0x000fe40003fc8000 */
[----:B------:R-:W-:Y:S02]  /*0300*/  SEL R7, RZ, 0x1, !P4 ;  /* 0x00000001ff077807 */ /* 0x000fe40006000000 */
[----:B------:R-:W-:Y:S02]  /*0310*/  @!P5 SEL R4, R4, R12, !P2 ;  /* 0x0000000c0404d207 */ /* 0x000fe40005000000 */
[----:B------:R-:W-:Y:S02]  /*0320*/  SEL R6, RZ, 0x1, !P3 ;  /* 0x00000001ff067807 */ /* 0x000fe40005800000 */
[----:B------:R-:W-:Y:S02]  /*0330*/  SEL R7, R7, 0x2, P0 ;  /* 0x0000000207077807 */ /* 0x000fe40000000000 */
[----:B------:R-:W-:-:S02]  /*0340*/  FSETP.GEU.AND P3, PT, R4, R2, PT ;  /* 0x000000020400720b */ /* 0x000fc40003f6e000 */
[----:B------:R-:W-:Y:S02]  /*0350*/  SEL R10, R6, 0x2, P2 ;  /* 0x00000002060a7807 */ /* 0x000fe40001000000 */
[----:B------:R-:W-:Y:S02]  /*0360*/  FSETP.GEU.AND P0, PT, R5, R3, PT ;  /* 0x000000030500720b */ /* 0x000fe40003f0e000 */
[----:B------:R-:W-:Y:S02]  /*0370*/  @!P1 SEL R2, R2, R4, !P3 ;  /* 0x0000000402029207 */ /* 0x000fe40005800000 */
[----:B------:R-:W-:Y:S02]  /*0380*/  SEL R10, R10, 0x3, P3 ;  /* 0x000000030a0a7807 */ /* 0x000fe40001800000 */
[----:B------:R-:W-:Y:S02]  /*0390*/  SEL R11, R7, 0x3, P0 ;  /* 0x00000003070b7807 */ /* 0x000fe40000000000 */
[----:B------:R-:W-:-:S02]  /*03a0*/  IADD3 R6, P1, R0, UR6, RZ ;  /* 0x0000000600067c10 */ /* 0x000fc4000ff3e0ff */
[----:B------:R-:W-:Y:S01]  /*03b0*/  @!P6 SEL R3, R3, R5, !P0 ;  /* 0x000000050303e207 */ /* 0x000fe20004000000 */
[C---:B-1----:R-:W-:Y:S01]  /*03c0*/  IMAD.WIDE R4, R0.reuse, 0x4, R8 ;  /* 0x0000000400047825 */ /* 0x042fe200078e0208 */
[----:B------:R-:W-:-:S03]  /*03d0*/  LEA.HI.X.SX32 R7, R0, UR7, 0x1, P1 ;  /* 0x0000000700077c11 */ /* 0x000fc600088f0eff */
[----:B------:R-:W-:Y:S01]  /*03e0*/  IMAD R11, R11, 0x100, R10 ;  /* 0x000001000b0b7824 */ /* 0x000fe200078e020a */
[----:B------:R-:W-:Y:S04]  /*03f0*/  STG.E.64 desc[UR4][R4.64], R2 ;  /* 0x0000000204007986 */ /* 0x000fe8000c101b04 */
[----:B------:R-:W-:Y:S01]  /*0400*/  STG.E.U16 desc[UR4][R6.64], R11 ;  /* 0x0000000b06007986 */ /* 0x000fe2000c101504 */
[----:B------:R-:W-:Y:S05]  /*0410*/  EXIT ;  /* 0x000000000000794d */ /* 0x000fea0003800000 */
.L_x_0:
[----:B------:R-:W-:-:S00]  /*0420*/  BRA `(.L_x_0) ;  /* 0xfffffffc00fc7947 */ /* 0x000fc0000383ffff */
[----:B------:R-:W-:-:S00]  /*0430*/  NOP ;  /* 0x0000000000007918 */ /* 0x000fc00000000000 */
        /* <DEDUP_REMOVED lines=12> */
.L_x_1:


//--------------------- .nv.constant0.triton_poi_fused_max_pool2d_with_indices_11 --------------------------
	.section	.nv.constant0.triton_poi_fused_max_pool2d_with_indices_11,"a",@progbits
	.sectionflags	@""
	.align	4
.nv.constant0.triton_poi_fused_max_pool2d_with_indices_11:
	.zero		556
